//
// Generated by NVIDIA NVVM Compiler
//
// Compiler Build ID: CL-36424714
// Cuda compilation tools, release 13.0, V13.0.88
// Based on NVVM 20.0.0
//

.version 9.0
.target sm_100
.address_size 64

	// .globl	_Z4grepPcPiS0_S_ii
.extern .func  (.param .b32 func_retval0) vprintf
(
	.param .b64 vprintf_param_0,
	.param .b64 vprintf_param_1
)
;
.global .align 1 .b8 $str[4] = {37, 115, 10};

.visible .entry _Z4grepPcPiS0_S_ii(
	.param .u64 .ptr .align 1 _Z4grepPcPiS0_S_ii_param_0,
	.param .u64 .ptr .align 1 _Z4grepPcPiS0_S_ii_param_1,
	.param .u64 .ptr .align 1 _Z4grepPcPiS0_S_ii_param_2,
	.param .u64 .ptr .align 1 _Z4grepPcPiS0_S_ii_param_3,
	.param .u32 _Z4grepPcPiS0_S_ii_param_4,
	.param .u32 _Z4grepPcPiS0_S_ii_param_5
)
{
	.local .align 8 .b8 	__local_depot0[8];
	.reg .b64 	%SP;
	.reg .b64 	%SPL;
	.reg .pred 	%p<10>;
	.reg .b16 	%rs<9>;
	.reg .b32 	%r<22>;
	.reg .b64 	%rd<23>;

	mov.u64 	%SPL, __local_depot0;
	cvta.local.u64 	%SP, %SPL;
	ld.param.u64 	%rd3, [_Z4grepPcPiS0_S_ii_param_0];
	ld.param.u64 	%rd4, [_Z4grepPcPiS0_S_ii_param_1];
	ld.param.u64 	%rd5, [_Z4grepPcPiS0_S_ii_param_2];
	ld.param.u64 	%rd6, [_Z4grepPcPiS0_S_ii_param_3];
	ld.param.u32 	%r10, [_Z4grepPcPiS0_S_ii_param_4];
	ld.param.u32 	%r9, [_Z4grepPcPiS0_S_ii_param_5];
	mov.u32 	%r11, %ntid.x;
	mov.u32 	%r12, %ctaid.x;
	mov.u32 	%r13, %tid.x;
	mad.lo.s32 	%r1, %r11, %r12, %r13;
	setp.ge.s32 	%p1, %r1, %r10;
	@%p1 bra 	$L__BB0_10;
	cvta.to.global.u64 	%rd7, %rd5;
	mul.wide.s32 	%rd8, %r1, 4;
	add.s64 	%rd9, %rd7, %rd8;
	ld.global.u32 	%r2, [%rd9];
	setp.lt.s32 	%p2, %r2, %r9;
	@%p2 bra 	$L__BB0_10;
	cvta.to.global.u64 	%rd10, %rd4;
	add.s64 	%rd12, %rd10, %rd8;
	ld.global.u32 	%r3, [%rd12];
	sub.s32 	%r14, %r3, %r9;
	add.s32 	%r15, %r14, %r2;
	add.s32 	%r4, %r15, 1;
	setp.ge.s32 	%p3, %r3, %r4;
	@%p3 bra 	$L__BB0_10;
	setp.lt.s32 	%p4, %r9, 1;
	@%p4 bra 	$L__BB0_9;
	cvta.to.global.u64 	%rd1, %rd3;
	cvta.to.global.u64 	%rd2, %rd6;
	mov.u32 	%r20, %r3;
	bra.uni 	$L__BB0_6;
$L__BB0_5:
	add.s32 	%r20, %r20, 1;
	setp.ge.s32 	%p9, %r20, %r4;
	@%p9 bra 	$L__BB0_10;
$L__BB0_6:
	mov.b32 	%r21, 0;
$L__BB0_7:
	add.s32 	%r17, %r21, %r20;
	cvt.s64.s32 	%rd13, %r17;
	add.s64 	%rd14, %rd1, %rd13;
	ld.global.u8 	%rs3, [%rd14];
	cvt.u64.u32 	%rd15, %r21;
	add.s64 	%rd16, %rd2, %rd15;
	ld.global.u8 	%rs5, [%rd16];
	setp.eq.s16 	%p5, %rs3, %rs5;
	add.s32 	%r21, %r21, 1;
	setp.lt.s32 	%p6, %r21, %r9;
	and.pred  	%p7, %p6, %p5;
	@%p7 bra 	$L__BB0_7;
	setp.ne.s16 	%p8, %rs3, %rs5;
	@%p8 bra 	$L__BB0_5;
$L__BB0_9:
	cvt.s64.s32 	%rd17, %r3;
	add.s64 	%rd18, %rd3, %rd17;
	add.u64 	%rd19, %SP, 0;
	add.u64 	%rd20, %SPL, 0;
	st.local.u64 	[%rd20], %rd18;
	mov.u64 	%rd21, $str;
	cvta.global.u64 	%rd22, %rd21;
	{ // callseq 0, 0
	.param .b64 param0;
	st.param.b64 	[param0], %rd22;
	.param .b64 param1;
	st.param.b64 	[param1], %rd19;
	.param .b32 retval0;
	call.uni (retval0), 
	vprintf, 
	(
	param0, 
	param1
	);
	ld.param.b32 	%r18, [retval0];
	} // callseq 0
$L__BB0_10:
	ret;

}


// ===== COMPILED SASS (sm_100) =====

	.target	sm_100

	.elftype	@"ET_EXEC"


//--------------------- .note.nv.tkinfo           --------------------------
	.section	.note.nv.tkinfo,"",@"SHT_NOTE"
	.sectionflags	@"SHF_NOTE_NV_TKINFO"
	.tkinfo
        /*0018*/ 	.word	0x00000002
        /*0030*/ 	.string	""
        /*0030*/ 	.string	"ptxas"
        /*0030*/ 	.string	"Cuda compilation tools, release 13.0, V13.0.88"
        /*0030*/ 	.string	"Build cuda_13.0.r13.0/compiler.36424714_0"
        /*0030*/ 	.string	"-arch sm_100 -m 64 "



//--------------------- .note.nv.cuinfo           --------------------------
	.section	.note.nv.cuinfo,"",@"SHT_NOTE"
	.sectionflags	@"SHF_NOTE_NV_CUINFO"
        /*0018*/ 	.short	0x0002
        /*001a*/ 	.short	0x0064
        /*001c*/ 	.short	0x0082
	.zero		2


//--------------------- .nv.info                  --------------------------
	.section	.nv.info,"",@"SHT_CUDA_INFO"
	.align	4


	//----- nvinfo : EIATTR_REGCOUNT
	.align		4
        /*0000*/ 	.byte	0x04, 0x2f
        /*0002*/ 	.short	(.L_2 - .L_1)
	.align		4
.L_1:
        /*0004*/ 	.word	index@(_Z4grepPcPiS0_S_ii)
        /*0008*/ 	.word	0x00000018


	//----- nvinfo : EIATTR_FRAME_SIZE
	.align		4
.L_2:
        /*000c*/ 	.byte	0x04, 0x11
        /*000e*/ 	.short	(.L_4 - .L_3)
	.align		4
.L_3:
        /*0010*/ 	.word	index@(_Z4grepPcPiS0_S_ii)
        /*0014*/ 	.word	0x00000008


	//----- nvinfo : EIATTR_MIN_STACK_SIZE
	.align		4
.L_4:
        /*0018*/ 	.byte	0x04, 0x12
        /*001a*/ 	.short	(.L_6 - .L_5)
	.align		4
.L_5:
        /*001c*/ 	.word	index@(_Z4grepPcPiS0_S_ii)
        /*0020*/ 	.word	0x00000008
.L_6:


//--------------------- .nv.compat                --------------------------
	.section	.nv.compat,"",@"SHT_CUDA_COMPAT_INFO"
	.align	4
        /*0000*/ 	.byte	0x02, 0x09, 0x00, 0x00, 0x02, 0x02, 0x01, 0x00, 0x02, 0x05, 0x05, 0x00, 0x03, 0x07, 0x01, 0x01
        /*0010*/ 	.byte	0x02, 0x03, 0x00, 0x00, 0x02, 0x06, 0x01, 0x00, 0x04, 0x0b, 0x08, 0x00, 0x09, 0x00, 0x00, 0x00
        /*0020*/ 	.byte	0x00, 0x00, 0x00, 0x00


//--------------------- .nv.info._Z4grepPcPiS0_S_ii --------------------------
	.section	.nv.info._Z4grepPcPiS0_S_ii,"",@"SHT_CUDA_INFO"
	.sectionflags	@""
	.align	4


	//----- nvinfo : EIATTR_CUDA_API_VERSION
	.align		4
        /*0000*/ 	.byte	0x04, 0x37
        /*0002*/ 	.short	(.L_8 - .L_7)
.L_7:
        /*0004*/ 	.word	0x00000082


	//----- nvinfo : EIATTR_KPARAM_INFO
	.align		4
.L_8:
        /*0008*/ 	.byte	0x04, 0x17
        /*000a*/ 	.short	(.L_10 - .L_9)
.L_9:
        /*000c*/ 	.word	0x00000000
        /*0010*/ 	.short	0x0005
        /*0012*/ 	.short	0x0024
        /*0014*/ 	.byte	0x00, 0xf0, 0x11, 0x00


	//----- nvinfo : EIATTR_KPARAM_INFO
	.align		4
.L_10:
        /*0018*/ 	.byte	0x04, 0x17
        /*001a*/ 	.short	(.L_12 - .L_11)
.L_11:
        /*001c*/ 	.word	0x00000000
        /*0020*/ 	.short	0x0004
        /*0022*/ 	.short	0x0020
        /*0024*/ 	.byte	0x00, 0xf0, 0x11, 0x00


	//----- nvinfo : EIATTR_KPARAM_INFO
	.align		4
.L_12:
        /*0028*/ 	.byte	0x04, 0x17
        /*002a*/ 	.short	(.L_14 - .L_13)
.L_13:
        /*002c*/ 	.word	0x00000000
        /*0030*/ 	.short	0x0003
        /*0032*/ 	.short	0x0018
        /*0034*/ 	.byte	0x00, 0xf5, 0x21, 0x00


	//----- nvinfo : EIATTR_KPARAM_INFO
	.align		4
.L_14:
        /*0038*/ 	.byte	0x04, 0x17
        /*003a*/ 	.short	(.L_16 - .L_15)
.L_15:
        /*003c*/ 	.word	0x00000000
        /*0040*/ 	.short	0x0002
        /*0042*/ 	.short	0x0010
        /*0044*/ 	.byte	0x00, 0xf5, 0x21, 0x00


	//----- nvinfo : EIATTR_KPARAM_INFO
	.align		4
.L_16:
        /*0048*/ 	.byte	0x04, 0x17
        /*004a*/ 	.short	(.L_18 - .L_17)
.L_17:
        /*004c*/ 	.word	0x00000000
        /*0050*/ 	.short	0x0001
        /*0052*/ 	.short	0x0008
        /*0054*/ 	.byte	0x00, 0xf5, 0x21, 0x00


	//----- nvinfo : EIATTR_KPARAM_INFO
	.align		4
.L_18:
        /*0058*/ 	.byte	0x04, 0x17
        /*005a*/ 	.short	(.L_20 - .L_19)
.L_19:
        /*005c*/ 	.word	0x00000000
        /*0060*/ 	.short	0x0000
        /*0062*/ 	.short	0x0000
        /*0064*/ 	.byte	0x00, 0xf5, 0x21, 0x00


	//----- nvinfo : EIATTR_SPARSE_MMA_MASK
	.align		4
.L_20:
        /*0068*/ 	.byte	0x03, 0x50
        /*006a*/ 	.short	0x0000


	//----- nvinfo : EIATTR_MAXREG_COUNT
	.align		4
        /*006c*/ 	.byte	0x03, 0x1b
        /*006e*/ 	.short	0x00ff


	//----- nvinfo : EIATTR_EXTERNS
	.align		4
        /*0070*/ 	.byte	0x04, 0x0f
        /*0072*/ 	.short	(.L_22 - .L_21)


	//   ....[0]....
	.align		4
.L_21:
        /*0074*/ 	.word	index@(vprintf)


	//----- nvinfo : EIATTR_MERCURY_ISA_VERSION
	.align		4
.L_22:
        /*0078*/ 	.byte	0x03, 0x5f
        /*007a*/ 	.short	0x0101


	//----- nvinfo : EIATTR_VRC_CTA_INIT_COUNT
	.align		4
        /*007c*/ 	.byte	0x02, 0x4a
	.zero		1
	.zero		1


	//----- nvinfo : EIATTR_SYSCALL_OFFSETS
	.align		4
        /*0080*/ 	.byte	0x04, 0x46
        /*0082*/ 	.short	(.L_24 - .L_23)


	//   ....[0]....
.L_23:
        /*0084*/ 	.word	0x00000410


	//----- nvinfo : EIATTR_EXIT_INSTR_OFFSETS
	.align		4
.L_24:
        /*0088*/ 	.byte	0x04, 0x1c
        /*008a*/ 	.short	(.L_26 - .L_25)


	//   ....[0]....
.L_25:
        /*008c*/ 	.word	0x000000c0


	//   ....[1]....
        /*0090*/ 	.word	0x00000130


	//   ....[2]....
        /*0094*/ 	.word	0x000001a0


	//   ....[3]....
        /*0098*/ 	.word	0x00000340


	//   ....[4]....
        /*009c*/ 	.word	0x00000420


	//----- nvinfo : EIATTR_CRS_STACK_SIZE
	.align		4
.L_26:
        /*00a0*/ 	.byte	0x04, 0x1e
        /*00a2*/ 	.short	(.L_28 - .L_27)
.L_27:
        /*00a4*/ 	.word	0x00000000


	//----- nvinfo : EIATTR_CBANK_PARAM_SIZE
	.align		4
.L_28:
        /*00a8*/ 	.byte	0x03, 0x19
        /*00aa*/ 	.short	0x0028


	//----- nvinfo : EIATTR_PARAM_CBANK
	.align		4
        /*00ac*/ 	.byte	0x04, 0x0a
        /*00ae*/ 	.short	(.L_30 - .L_29)
	.align		4
.L_29:
        /*00b0*/ 	.word	index@(.nv.constant0._Z4grepPcPiS0_S_ii)
        /*00b4*/ 	.short	0x0380
        /*00b6*/ 	.short	0x0028


	//----- nvinfo : EIATTR_SW_WAR
	.align		4
.L_30:
        /*00b8*/ 	.byte	0x04, 0x36
        /*00ba*/ 	.short	(.L_32 - .L_31)
.L_31:
        /*00bc*/ 	.word	0x00000008
.L_32:


//--------------------- .nv.callgraph             --------------------------
	.section	.nv.callgraph,"",@"SHT_CUDA_CALLGRAPH"
	.align	4
	.sectionentsize	8
	.align		4
        /*0000*/ 	.word	0x00000000
	.align		4
        /*0004*/ 	.word	0xffffffff
	.align		4
        /*0008*/ 	.word	index@(_Z4grepPcPiS0_S_ii)
	.align		4
        /*000c*/ 	.word	index@(vprintf)
	.align		4
        /*0010*/ 	.word	0x00000000
	.align		4
        /*0014*/ 	.word	0xfffffffe
	.align		4
        /*0018*/ 	.word	0x00000000
	.align		4
        /*001c*/ 	.word	0xfffffffd
	.align		4
        /*0020*/ 	.word	0x00000000
	.align		4
        /*0024*/ 	.word	0xfffffffc


//--------------------- .nv.constant4             --------------------------
	.section	.nv.constant4,"a",@progbits
	.align	8
	.align		8
.nv.constant4:
        /*0000*/ 	.dword	vprintf
	.align		8
        /*0008*/ 	.dword	$str


//--------------------- .text._Z4grepPcPiS0_S_ii  --------------------------
	.section	.text._Z4grepPcPiS0_S_ii,"ax",@progbits
	.align	128
        .global         _Z4grepPcPiS0_S_ii
        .type           _Z4grepPcPiS0_S_ii,@function
        .size           _Z4grepPcPiS0_S_ii,(.L_x_7 - _Z4grepPcPiS0_S_ii)
        .other          _Z4grepPcPiS0_S_ii,@"STO_CUDA_ENTRY STV_DEFAULT"
_Z4grepPcPiS0_S_ii:
.text._Z4grepPcPiS0_S_ii:
[----:B------:R-:W0:Y:S01]  /*0000*/  LDC R1, c[0x0][0x37c] ;  /* 0x0000df00ff017b82 */ /* 0x000e220000000800 */
[----:B------:R-:W1:Y:S01]  /*0010*/  S2R R5, SR_CTAID.X ;  /* 0x0000000000057919 */ /* 0x000e620000002500 */
[----:B------:R-:W2:Y:S01]  /*0020*/  LDCU UR5, c[0x0][0x2fc] ;  /* 0x00005f80ff0577ac */ /* 0x000ea20008000800 */
[----:B0-----:R-:W-:Y:S01]  /*0030*/  VIADD R1, R1, 0xfffffff8 ;  /* 0xfffffff801017836 */ /* 0x001fe20000000000 */
[----:B------:R-:W1:Y:S01]  /*0040*/  S2R R0, SR_TID.X ;  /* 0x0000000000007919 */ /* 0x000e620000002100 */
[----:B------:R-:W1:Y:S01]  /*0050*/  LDCU UR6, c[0x0][0x360] ;  /* 0x00006c00ff0677ac */ /* 0x000e620008000800 */
[----:B------:R-:W0:Y:S01]  /*0060*/  LDCU UR7, c[0x0][0x3a0] ;  /* 0x00007400ff0777ac */ /* 0x000e220008000800 */
[----:B------:R-:W3:Y:S02]  /*0070*/  LDCU UR4, c[0x0][0x2f8] ;  /* 0x00005f00ff0477ac */ /* 0x000ee40008000800 */
[----:B---3--:R-:W-:Y:S01]  /*0080*/  IADD3 R6, P1, PT, R1, UR4, RZ ;  /* 0x0000000401067c10 */ /* 0x008fe2000ff3e0ff */
[----:B-1----:R-:W-:-:S04]  /*0090*/  IMAD R5, R5, UR6, R0 ;  /* 0x0000000605057c24 */ /* 0x002fc8000f8e0200 */
[----:B--2---:R-:W-:Y:S01]  /*00a0*/  IMAD.X R7, RZ, RZ, UR5, P1 ;  /* 0x00000005ff077e24 */ /* 0x004fe200088e06ff */
[----:B0-----:R-:W-:-:S13]  /*00b0*/  ISETP.GE.AND P0, PT, R5, UR7, PT ;  /* 0x0000000705007c0c */ /* 0x001fda000bf06270 */
[----:B------:R-:W-:Y:S05]  /*00c0*/  @P0 EXIT ;  /* 0x000000000000094d */ /* 0x000fea0003800000 */
[----:B------:R-:W0:Y:S01]  /*00d0*/  LDC.64 R2, c[0x0][0x390] ;  /* 0x0000e400ff027b82 */ /* 0x000e220000000a00 */
[----:B------:R-:W1:Y:S01]  /*00e0*/  LDCU.64 UR4, c[0x0][0x358] ;  /* 0x00006b00ff0477ac */ /* 0x000e620008000a00 */
[----:B------:R-:W2:Y:S01]  /*00f0*/  LDCU UR6, c[0x0][0x3a4] ;  /* 0x00007480ff0677ac */ /* 0x000ea20008000800 */
[----:B0-----:R-:W-:-:S05]  /*0100*/  IMAD.WIDE R2, R5, 0x4, R2 ;  /* 0x0000000405027825 */ /* 0x001fca00078e0202 */
[----:B-1----:R-:W2:Y:S02]  /*0110*/  LDG.E R0, desc[UR4][R2.64] ;  /* 0x0000000402007981 */ /* 0x002ea4000c1e1900 */
[----:B--2---:R-:W-:-:S13]  /*0120*/  ISETP.GE.AND P0, PT, R0, UR6, PT ;  /* 0x0000000600007c0c */ /* 0x004fda000bf06270 */
[----:B------:R-:W-:Y:S05]  /*0130*/  @!P0 EXIT ;  /* 0x000000000000894d */ /* 0x000fea0003800000 */
[----:B------:R-:W0:Y:S02]  /*0140*/  LDC.64 R2, c[0x0][0x388] ;  /* 0x0000e200ff027b82 */ /* 0x000e240000000a00 */
[----:B0-----:R-:W-:-:S05]  /*0150*/  IMAD.WIDE R2, R5, 0x4, R2 ;  /* 0x0000000405027825 */ /* 0x001fca00078e0202 */
[----:B------:R-:W2:Y:S02]  /*0160*/  LDG.E R9, desc[UR4][R2.64] ;  /* 0x0000000402097981 */ /* 0x000ea4000c1e1900 */
[----:B--2---:R-:W-:-:S05]  /*0170*/  IADD3 R0, PT, PT, R0, -UR6, R9 ;  /* 0x8000000600007c10 */ /* 0x004fca000fffe009 */
[----:B------:R-:W-:-:S05]  /*0180*/  VIADD R0, R0, 0x1 ;  /* 0x0000000100007836 */ /* 0x000fca0000000000 */
[----:B------:R-:W-:-:S13]  /*0190*/  ISETP.GE.AND P0, PT, R9, R0, PT ;  /* 0x000000000900720c */ /* 0x000fda0003f06270 */
[----:B------:R-:W-:Y:S05]  /*01a0*/  @P0 EXIT ;  /* 0x000000000000094d */ /* 0x000fea0003800000 */
[----:B------:R-:W-:-:S09]  /*01b0*/  UISETP.GE.AND UP0, UPT, UR6, 0x1, UPT ;  /* 0x000000010600788c */ /* 0x000fd2000bf06270 */
[----:B------:R-:W-:Y:S05]  /*01c0*/  BRA.U !UP0, `(.L_x_0) ;  /* 0x0000000108687547 */ /* 0x000fea000b800000 */
[----:B------:R-:W-:Y:S01]  /*01d0*/  BSSY.RECONVERGENT B0, `(.L_x_0) ;  /* 0x0000019000007945 */ /* 0x000fe20003800200 */
[----:B------:R-:W-:Y:S01]  /*01e0*/  IMAD.MOV.U32 R8, RZ, RZ, R9 ;  /* 0x000000ffff087224 */ /* 0x000fe200078e0009 */
[----:B------:R-:W0:Y:S01]  /*01f0*/  LDCU UR10, c[0x0][0x3a4] ;  /* 0x00007480ff0a77ac */ /* 0x000e220008000800 */
[----:B------:R-:W1:Y:S01]  /*0200*/  LDCU.64 UR6, c[0x0][0x380] ;  /* 0x00007000ff0677ac */ /* 0x000e620008000a00 */
[----:B------:R-:W2:Y:S04]  /*0210*/  LDCU.64 UR8, c[0x0][0x398] ;  /* 0x00007300ff0877ac */ /* 0x000ea80008000a00 */
.L_x_4:
[----:B------:R-:W-:Y:S01]  /*0220*/  BSSY.RECONVERGENT B1, `(.L_x_1) ;  /* 0x000000d000017945 */ /* 0x000fe20003800200 */
[----:B------:R-:W-:-:S07]  /*0230*/  IMAD.MOV.U32 R11, RZ, RZ, RZ ;  /* 0x000000ffff0b7224 */ /* 0x000fce00078e00ff */
.L_x_2:
[C---:B------:R-:W-:Y:S01]  /*0240*/  IMAD.IADD R3, R11.reuse, 0x1, R8 ;  /* 0x000000010b037824 */ /* 0x040fe200078e0208 */
[----:B--2---:R-:W-:-:S04]  /*0250*/  IADD3 R4, P1, PT, R11, UR8, RZ ;  /* 0x000000080b047c10 */ /* 0x004fc8000ff3e0ff */
[----:B-1----:R-:W-:Y:S01]  /*0260*/  IADD3 R2, P0, PT, R3, UR6, RZ ;  /* 0x0000000603027c10 */ /* 0x002fe2000ff1e0ff */
[----:B------:R-:W-:-:S03]  /*0270*/  IMAD.X R5, RZ, RZ, UR9, P1 ;  /* 0x00000009ff057e24 */ /* 0x000fc600088e06ff */
[----:B------:R-:W-:-:S03]  /*0280*/  LEA.HI.X.SX32 R3, R3, UR7, 0x1, P0 ;  /* 0x0000000703037c11 */ /* 0x000fc600080f0eff */
[----:B------:R-:W2:Y:S04]  /*0290*/  LDG.E.U8 R5, desc[UR4][R4.64] ;  /* 0x0000000404057981 */ /* 0x000ea8000c1e1100 */
[----:B------:R-:W2:Y:S01]  /*02a0*/  LDG.E.U8 R2, desc[UR4][R2.64] ;  /* 0x0000000402027981 */ /* 0x000ea2000c1e1100 */
[----:B------:R-:W-:-:S05]  /*02b0*/  VIADD R11, R11, 0x1 ;  /* 0x000000010b0b7836 */ /* 0x000fca0000000000 */
[----:B0-----:R-:W-:Y:S02]  /*02c0*/  ISETP.GE.AND P0, PT, R11, UR10, PT ;  /* 0x0000000a0b007c0c */ /* 0x001fe4000bf06270 */
[----:B--2---:R-:W-:-:S13]  /*02d0*/  ISETP.EQ.AND P1, PT, R2, R5, PT ;  /* 0x000000050200720c */ /* 0x004fda0003f22270 */
[----:B------:R-:W-:Y:S05]  /*02e0*/  @!P0 BRA P1, `(.L_x_2) ;  /* 0xfffffffc00d48947 */ /* 0x000fea000083ffff */
[----:B------:R-:W-:Y:S05]  /*02f0*/  BSYNC.RECONVERGENT B1 ;  /* 0x0000000000017941 */ /* 0x000fea0003800200 */
.L_x_1:
[----:B------:R-:W-:-:S13]  /*0300*/  ISETP.NE.AND P0, PT, R2, R5, PT ;  /* 0x000000050200720c */ /* 0x000fda0003f05270 */
[----:B------:R-:W-:Y:S05]  /*0310*/  @!P0 BRA `(.L_x_3) ;  /* 0x0000000000108947 */ /* 0x000fea0003800000 */
[----:B------:R-:W-:-:S05]  /*0320*/  VIADD R8, R8, 0x1 ;  /* 0x0000000108087836 */ /* 0x000fca0000000000 */
[----:B------:R-:W-:-:S13]  /*0330*/  ISETP.GE.AND P0, PT, R8, R0, PT ;  /* 0x000000000800720c */ /* 0x000fda0003f06270 */
[----:B------:R-:W-:Y:S05]  /*0340*/  @P0 EXIT ;  /* 0x000000000000094d */ /* 0x000fea0003800000 */
[----:B------:R-:W-:Y:S05]  /*0350*/  BRA `(.L_x_4) ;  /* 0xfffffffc00b07947 */ /* 0x000fea000383ffff */
.L_x_3:
[----:B------:R-:W-:Y:S05]  /*0360*/  BSYNC.RECONVERGENT B0 ;  /* 0x0000000000007941 */ /* 0x000fea0003800200 */
.L_x_0:
[----:B------:R-:W0:Y:S01]  /*0370*/  LDCU.64 UR4, c[0x0][0x380] ;  /* 0x00007000ff0477ac */ /* 0x000e220008000a00 */
[----:B------:R-:W-:-:S04]  /*0380*/  MOV R0, 0x0 ;  /* 0x0000000000007802 */ /* 0x000fc80000000f00 */
[----:B------:R1:W2:Y:S01]  /*0390*/  LDC.64 R2, c[0x4][R0] ;  /* 0x0100000000027b82 */ /* 0x0002a20000000a00 */
[----:B0-----:R-:W-:-:S04]  /*03a0*/  IADD3 R8, P0, PT, R9, UR4, RZ ;  /* 0x0000000409087c10 */ /* 0x001fc8000ff1e0ff */
[----:B------:R-:W-:Y:S01]  /*03b0*/  LEA.HI.X.SX32 R9, R9, UR5, 0x1, P0 ;  /* 0x0000000509097c11 */ /* 0x000fe200080f0eff */
[----:B------:R-:W0:Y:S04]  /*03c0*/  LDCU.64 UR4, c[0x4][0x8] ;  /* 0x01000100ff0477ac */ /* 0x000e280008000a00 */
[----:B------:R1:W-:Y:S01]  /*03d0*/  STL.64 [R1], R8 ;  /* 0x0000000801007387 */ /* 0x0003e20000100a00 */
[----:B0-----:R-:W-:Y:S02]  /*03e0*/  IMAD.U32 R4, RZ, RZ, UR4 ;  /* 0x00000004ff047e24 */ /* 0x001fe4000f8e00ff */
[----:B-1----:R-:W-:-:S07]  /*03f0*/  IMAD.U32 R5, RZ, RZ, UR5 ;  /* 0x00000005ff057e24 */ /* 0x002fce000f8e00ff */
[----:B------:R-:W-:-:S07]  /*0400*/  LEPC R20, `(.L_x_5) ;  /* 0x000000001014794e */ /* 0x000fce0000000000 */
[----:B--2---:R-:W-:Y:S05]  /*0410*/  CALL.ABS.NOINC R2 ;  /* 0x0000000002007343 */ /* 0x004fea0003c00000 */
.L_x_5:
[----:B------:R-:W-:Y:S05]  /*0420*/  EXIT ;  /* 0x000000000000794d */ /* 0x000fea0003800000 */
.L_x_6:
[----:B------:R-:W-:-:S00]  /*0430*/  BRA `(.L_x_6) ;  /* 0xfffffffc00fc7947 */ /* 0x000fc0000383ffff */
[----:B------:R-:W-:-:S00]  /*0440*/  NOP ;  /* 0x0000000000007918 */ /* 0x000fc00000000000 */
        /* <DEDUP_REMOVED lines=11> */
.L_x_7:


//--------------------- .nv.global.init           --------------------------
	.section	.nv.global.init,"aw",@progbits
.nv.global.init:
	.type		$str,@object
	.size		$str,(.L_0 - $str)
$str:
        /*0000*/ 	.byte	0x25, 0x73, 0x0a, 0x00
.L_0:


//--------------------- .nv.shared.reserved.0     --------------------------
	.section	.nv.shared.reserved.0,"aw",@nobits
	.weak		__nv_reservedSMEM_offset_0_alias
	.size		__nv_reservedSMEM_offset_0_alias, 0, 64
	.other		__nv_reservedSMEM_offset_0_alias,@"STO_CUDA_RESERVED_SHARED STV_DEFAULT"
__nv_reservedSMEM_offset_0_alias:
	.zero		0
	.zero		64


//--------------------- .nv.constant0._Z4grepPcPiS0_S_ii --------------------------
	.section	.nv.constant0._Z4grepPcPiS0_S_ii,"a",@progbits
	.sectionflags	@""
	.align	4
.nv.constant0._Z4grepPcPiS0_S_ii:
	.zero		936


//--------------------- SYMBOLS --------------------------

	.type		.nv.reservedSmem.offset0,@object
	.size		.nv.reservedSmem.offset0,0x4
	.type		vprintf,@function
